	.headerflags	@"EF_CUDA_TEXMODE_UNIFIED EF_CUDA_64BIT_ADDRESS EF_CUDA_ACCELERATORS EF_CUDA_SM90 EF_CUDA_VIRTUAL_SM(EF_CUDA_SM90)"
	.elftype	@"ET_EXEC"


//--------------------- .nv.info                  --------------------------
	.section	.nv.info,"",@"SHT_CUDA_INFO"
	.align	4


	//----- nvinfo : EIATTR_REGCOUNT
	.align		4
        /*0000*/ 	.byte	0x04, 0x2f
        /*0002*/ 	.short	(.L_3 - .L_2)
	.align		4
.L_2:
        /*0004*/ 	.word	index@(triton_poi_fused__native_batch_norm_legit_no_training_relu_16)
        /*0008*/ 	.word	0x00000010


	//----- nvinfo : EIATTR_MIN_STACK_SIZE
	.align		4
.L_3:
        /*000c*/ 	.byte	0x04, 0x12
        /*000e*/ 	.short	(.L_5 - .L_4)
	.align		4
.L_4:
        /*0010*/ 	.word	index@(triton_poi_fused__native_batch_norm_legit_no_training_relu_16)
        /*0014*/ 	.word	0x00000000


	//----- nvinfo : EIATTR_FRAME_SIZE
	.align		4
.L_5:
        /*0018*/ 	.byte	0x04, 0x11
        /*001a*/ 	.short	(.L_7 - .L_6)
	.align		4
.L_6:
        /*001c*/ 	.word	index@(triton_poi_fused__native_batch_norm_legit_no_training_relu_16)
        /*0020*/ 	.word	0x00000000


	//----- nvinfo : EIATTR_MIN_STACK_SIZE
	.align		4
.L_7:
        /*0024*/ 	.byte	0x04, 0x12
        /*0026*/ 	.short	(.L_9 - .L_8)
	.align		4
.L_8:
        /*0028*/ 	.word	index@(triton_poi_fused__native_batch_norm_legit_no_training_relu_16)
        /*002c*/ 	.word	0x00000000
.L_9:


//--------------------- .nv.info.triton_poi_fused__native_batch_norm_legit_no_training_relu_16 --------------------------
	.section	.nv.info.triton_poi_fused__native_batch_norm_legit_no_training_relu_16,"",@"SHT_CUDA_INFO"
	.sectionflags	@""
	.align	4


	//----- nvinfo : EIATTR_CUDA_API_VERSION
	.align		4
        /*0000*/ 	.byte	0x04, 0x37
        /*0002*/ 	.short	(.L_11 - .L_10)
.L_10:
        /*0004*/ 	.word	0x0000007c


	//----- nvinfo : EIATTR_KPARAM_INFO
	.align		4
.L_11:
        /*0008*/ 	.byte	0x04, 0x17
        /*000a*/ 	.short	(.L_13 - .L_12)
.L_12:
        /*000c*/ 	.word	0x00000000
        /*0010*/ 	.short	0x0006
        /*0012*/ 	.short	0x0030
        /*0014*/ 	.byte	0x00, 0xf0, 0x11, 0x00


	//----- nvinfo : EIATTR_KPARAM_INFO
	.align		4
.L_13:
        /*0018*/ 	.byte	0x04, 0x17
        /*001a*/ 	.short	(.L_15 - .L_14)
.L_14:
        /*001c*/ 	.word	0x00000000
        /*0020*/ 	.short	0x0005
        /*0022*/ 	.short	0x0028
        /*0024*/ 	.byte	0x00, 0xf4, 0x21, 0x00


	//----- nvinfo : EIATTR_KPARAM_INFO
	.align		4
.L_15:
        /*0028*/ 	.byte	0x04, 0x17
        /*002a*/ 	.short	(.L_17 - .L_16)
.L_16:
        /*002c*/ 	.word	0x00000000
        /*0030*/ 	.short	0x0004
        /*0032*/ 	.short	0x0020
        /*0034*/ 	.byte	0x00, 0xf4, 0x21, 0x00


	//----- nvinfo : EIATTR_KPARAM_INFO
	.align		4
.L_17:
        /*0038*/ 	.byte	0x04, 0x17
        /*003a*/ 	.short	(.L_19 - .L_18)
.L_18:
        /*003c*/ 	.word	0x00000000
        /*0040*/ 	.short	0x0003
        /*0042*/ 	.short	0x0018
        /*0044*/ 	.byte	0x00, 0xf4, 0x21, 0x00


	//----- nvinfo : EIATTR_KPARAM_INFO
	.align		4
.L_19:
        /*0048*/ 	.byte	0x04, 0x17
        /*004a*/ 	.short	(.L_21 - .L_20)
.L_20:
        /*004c*/ 	.word	0x00000000
        /*0050*/ 	.short	0x0002
        /*0052*/ 	.short	0x0010
        /*0054*/ 	.byte	0x00, 0xf4, 0x21, 0x00


	//----- nvinfo : EIATTR_KPARAM_INFO
	.align		4
.L_21:
        /*0058*/ 	.byte	0x04, 0x17
        /*005a*/ 	.short	(.L_23 - .L_22)
.L_22:
        /*005c*/ 	.word	0x00000000
        /*0060*/ 	.short	0x0001
        /*0062*/ 	.short	0x0008
        /*0064*/ 	.byte	0x00, 0xf4, 0x21, 0x00


	//----- nvinfo : EIATTR_KPARAM_INFO
	.align		4
.L_23:
        /*0068*/ 	.byte	0x04, 0x17
        /*006a*/ 	.short	(.L_25 - .L_24)
.L_24:
        /*006c*/ 	.word	0x00000000
        /*0070*/ 	.short	0x0000
        /*0072*/ 	.short	0x0000
        /*0074*/ 	.byte	0x00, 0xf4, 0x21, 0x00


	//----- nvinfo : EIATTR_SPARSE_MMA_MASK
	.align		4
.L_25:
        /*0078*/ 	.byte	0x03, 0x50
        /*007a*/ 	.short	0x0000


	//----- nvinfo : EIATTR_MAXREG_COUNT
	.align		4
        /*007c*/ 	.byte	0x03, 0x1b
        /*007e*/ 	.short	0x00ff


	//----- nvinfo : EIATTR_EXIT_INSTR_OFFSETS
	.align		4
        /*0080*/ 	.byte	0x04, 0x1c
        /*0082*/ 	.short	(.L_27 - .L_26)


	//   ....[0]....
.L_26:
        /*0084*/ 	.word	0x000002c0


	//----- nvinfo : EIATTR_REQNTID
	.align		4
.L_27:
        /*0088*/ 	.byte	0x04, 0x10
        /*008a*/ 	.short	(.L_29 - .L_28)
.L_28:
        /*008c*/ 	.word	0x00000080
        /*0090*/ 	.word	0x00000001
        /*0094*/ 	.word	0x00000001


	//----- nvinfo : EIATTR_CBANK_PARAM_SIZE
	.align		4
.L_29:
        /*0098*/ 	.byte	0x03, 0x19
        /*009a*/ 	.short	0x0034


	//----- nvinfo : EIATTR_PARAM_CBANK
	.align		4
        /*009c*/ 	.byte	0x04, 0x0a
        /*009e*/ 	.short	(.L_31 - .L_30)
	.align		4
.L_30:
        /*00a0*/ 	.word	index@(.nv.constant0.triton_poi_fused__native_batch_norm_legit_no_training_relu_16)
        /*00a4*/ 	.short	0x0210
        /*00a6*/ 	.short	0x0034


	//----- nvinfo : EIATTR_SW_WAR
	.align		4
.L_31:
        /*00a8*/ 	.byte	0x04, 0x36
        /*00aa*/ 	.short	(.L_33 - .L_32)
.L_32:
        /*00ac*/ 	.word	0x00000008
.L_33:


//--------------------- .nv.callgraph             --------------------------
	.section	.nv.callgraph,"",@"SHT_CUDA_CALLGRAPH"
	.align	4
	.sectionentsize	8
	.align		4
        /*0000*/ 	.word	0x00000000
	.align		4
        /*0004*/ 	.word	0xffffffff
	.align		4
        /*0008*/ 	.word	0x00000000
	.align		4
        /*000c*/ 	.word	0xfffffffe
	.align		4
        /*0010*/ 	.word	0x00000000
	.align		4
        /*0014*/ 	.word	0xfffffffd
	.align		4
        /*0018*/ 	.word	0x00000000
	.align		4
        /*001c*/ 	.word	0xfffffffc


//--------------------- .nv.constant4             --------------------------
	.section	.nv.constant4,"a",@progbits
	.align	8
	.align		8
.nv.constant4:
        /*0000*/ 	.dword	_$_str
	.align		8
        /*0008*/ 	.dword	_$_str_$_2


//--------------------- .text.triton_poi_fused__native_batch_norm_legit_no_training_relu_16 --------------------------
	.section	.text.triton_poi_fused__native_batch_norm_legit_no_training_relu_16,"ax",@progbits
	.align	128
        .global         triton_poi_fused__native_batch_norm_legit_no_training_relu_16
        .type           triton_poi_fused__native_batch_norm_legit_no_training_relu_16,@function
        .size           triton_poi_fused__native_batch_norm_legit_no_training_relu_16,(.L_x_1 - triton_poi_fused__native_batch_norm_legit_no_training_relu_16)
        .other          triton_poi_fused__native_batch_norm_legit_no_training_relu_16,@"STO_CUDA_ENTRY STV_DEFAULT"
triton_poi_fused__native_batch_norm_legit_no_training_relu_16:
.text.triton_poi_fused__native_batch_norm_legit_no_training_relu_16:
[----:B------:R-:W-:Y:S01]  /*0000*/  LDC R1, c[0x0][0x28] ;  /* 0x00000a00ff017b82 */ /* 0x000fe20000000800 */
[----:B------:R-:W1:Y:S07]  /*0010*/  S2R R0, SR_TID.X ;  /* 0x0000000000007919 */ /* 0x000e6e0000002100 */
[----:B------:R-:W2:Y:S01]  /*0020*/  LDC.64 R6, c[0x0][0x220] ;  /* 0x00008800ff067b82 */ /* 0x000ea20000000a00 */
[----:B------:R-:W-:Y:S01]  /*0030*/  ULDC.64 UR4, c[0x0][0x208] ;  /* 0x0000820000047ab9 */ /* 0x000fe20000000a00 */
[----:B------:R-:W3:Y:S06]  /*0040*/  S2R R3, SR_CTAID.X ;  /* 0x0000000000037919 */ /* 0x000eec0000002500 */
[----:B------:R-:W4:Y:S08]  /*0050*/  LDC.64 R4, c[0x0][0x218] ;  /* 0x00008600ff047b82 */ /* 0x000f300000000a00 */
[----:B------:R-:W5:Y:S08]  /*0060*/  LDC.64 R8, c[0x0][0x228] ;  /* 0x00008a00ff087b82 */ /* 0x000f700000000a00 */
[----:B------:R-:W5:Y:S01]  /*0070*/  LDC.64 R10, c[0x0][0x230] ;  /* 0x00008c00ff0a7b82 */ /* 0x000f620000000a00 */
[----:B-1----:R-:W-:-:S04]  /*0080*/  LOP3.LUT R0, R0, 0x7f, RZ, 0xc0, !PT ;  /* 0x0000007f00007812 */ /* 0x002fc800078ec0ff */
[----:B---3--:R-:W-:-:S05]  /*0090*/  LEA R0, R3, R0, 0x7 ;  /* 0x0000000003007211 */ /* 0x008fca00078e38ff */
[----:B------:R-:W-:-:S05]  /*00a0*/  IMAD.HI R2, R0, 0x2aaaaaab, RZ ;  /* 0x2aaaaaab00027827 */ /* 0x000fca00078e02ff */
[----:B------:R-:W-:-:S04]  /*00b0*/  SHF.R.U32.HI R3, RZ, 0x1f, R2 ;  /* 0x0000001fff037819 */ /* 0x000fc80000011602 */
[----:B------:R-:W-:-:S05]  /*00c0*/  LEA.HI R3, R2, R3, RZ, 0x1b ;  /* 0x0000000302037211 */ /* 0x000fca00078fd8ff */
[----:B------:R-:W-:Y:S02]  /*00d0*/  IMAD R13, R3, -0xc0, R0 ;  /* 0xffffff40030d7824 */ /* 0x000fe400078e0200 */
[----:B------:R-:W1:Y:S02]  /*00e0*/  LDC.64 R2, c[0x0][0x210] ;  /* 0x00008400ff027b82 */ /* 0x000e640000000a00 */
[----:B--2---:R-:W-:-:S06]  /*00f0*/  IMAD.WIDE R6, R13, 0x4, R6 ;  /* 0x000000040d067825 */ /* 0x004fcc00078e0206 */
[----:B------:R-:W2:Y:S01]  /*0100*/  LDG.E.EL R6, desc[UR4][R6.64] ;  /* 0x0000000406067981 */ /* 0x000ea2000c2e1900 */
[----:B----4-:R-:W-:-:S04]  /*0110*/  IMAD.WIDE R4, R13, 0x4, R4 ;  /* 0x000000040d047825 */ /* 0x010fc800078e0204 */
[C---:B-----5:R-:W-:Y:S02]  /*0120*/  IMAD.WIDE R8, R13.reuse, 0x4, R8 ;  /* 0x000000040d087825 */ /* 0x060fe400078e0208 */
[----:B------:R3:W4:Y:S02]  /*0130*/  LDG.E.EL R5, desc[UR4][R4.64] ;  /* 0x0000000404057981 */ /* 0x000724000c2e1900 */
[----:B0-----:R-:W-:Y:S02]  /*0140*/  IMAD.WIDE R10, R13, 0x4, R10 ;  /* 0x000000040d0a7825 */ /* 0x001fe400078e020a */
[----:B------:R-:W5:Y:S04]  /*0150*/  LDG.E.EL R8, desc[UR4][R8.64] ;  /* 0x0000000408087981 */ /* 0x000f68000c2e1900 */
[----:B------:R-:W5:Y:S01]  /*0160*/  LDG.E.EL R11, desc[UR4][R10.64] ;  /* 0x000000040a0b7981 */ /* 0x000f62000c2e1900 */
[----:B-1----:R-:W-:-:S05]  /*0170*/  IMAD.WIDE R2, R0, 0x4, R2 ;  /* 0x0000000400027825 */ /* 0x002fca00078e0202 */
[----:B------:R0:W4:Y:S01]  /*0180*/  LDG.E R12, desc[UR4][R2.64] ;  /* 0x00000004020c7981 */ /* 0x000122000c1e1900 */
[----:B---3--:R-:W-:Y:S01]  /*0190*/  HFMA2.MMA R4, -RZ, RZ, 1.625, 0 ;  /* 0x3e800000ff047435 */ /* 0x008fe200000001ff */
[----:B0-----:R-:W0:Y:S02]  /*01a0*/  LDC.64 R2, c[0x0][0x238] ;  /* 0x00008e00ff027b82 */ /* 0x001e240000000a00 */
[----:B0-----:R-:W-:-:S04]  /*01b0*/  IMAD.WIDE R2, R0, 0x4, R2 ;  /* 0x0000000400027825 */ /* 0x001fc800078e0202 */
[----:B--2---:R-:W-:-:S04]  /*01c0*/  FADD R6, R6, 9.9999997473787516356e-06 ;  /* 0x3727c5ac06067421 */ /* 0x004fc80000000000 */
[----:B------:R-:W0:Y:S02]  /*01d0*/  MUFU.SQRT R7, R6 ;  /* 0x0000000600077308 */ /* 0x000e240000002000 */
[C---:B0-----:R-:W-:Y:S02]  /*01e0*/  FSETP.GT.AND P0, PT, R7.reuse, 8.50705917302346158658e+37, PT ;  /* 0x7e8000000700780b */ /* 0x041fe40003f04000 */
[----:B------:R-:W-:-:S11]  /*01f0*/  FSETP.GEU.AND P1, PT, R7, 1.175494350822287508e-38, PT ;  /* 0x008000000700780b */ /* 0x000fd60003f2e000 */
[----:B------:R-:W-:-:S04]  /*0200*/  @P0 FMUL R7, R7, 0.25 ;  /* 0x3e80000007070820 */ /* 0x000fc80000400000 */
[----:B------:R-:W-:-:S06]  /*0210*/  @!P1 FMUL R7, R7, 16777216 ;  /* 0x4b80000007079820 */ /* 0x000fcc0000400000 */
[----:B------:R-:W0:Y:S01]  /*0220*/  MUFU.RCP R7, R7 ;  /* 0x0000000700077308 */ /* 0x000e220000001000 */
[----:B------:R-:W-:Y:S01]  /*0230*/  FSEL R4, R4, 1, P0 ;  /* 0x3f80000004047808 */ /* 0x000fe20000000000 */
[----:B----4-:R-:W-:-:S04]  /*0240*/  FADD R5, R12, -R5 ;  /* 0x800000050c057221 */ /* 0x010fc80000000000 */
[----:B------:R-:W-:-:S04]  /*0250*/  @!P1 FMUL R4, R4, 16777216 ;  /* 0x4b80000004049820 */ /* 0x000fc80000400000 */
[----:B0-----:R-:W-:-:S04]  /*0260*/  FMUL R4, R7, R4 ;  /* 0x0000000407047220 */ /* 0x001fc80000400000 */
[----:B------:R-:W-:-:S04]  /*0270*/  FMUL R4, R5, R4 ;  /* 0x0000000405047220 */ /* 0x000fc80000400000 */
[----:B-----5:R-:W-:-:S05]  /*0280*/  FFMA R4, R8, R4, R11 ;  /* 0x0000000408047223 */ /* 0x020fca000000000b */
[----:B------:R-:W-:-:S04]  /*0290*/  FSETP.GEU.AND P0, PT, R4, RZ, PT ;  /* 0x000000ff0400720b */ /* 0x000fc80003f0e000 */
[----:B------:R-:W-:-:S05]  /*02a0*/  FSEL R5, R4, RZ, P0 ;  /* 0x000000ff04057208 */ /* 0x000fca0000000000 */
[----:B------:R-:W-:Y:S01]  /*02b0*/  STG.E desc[UR4][R2.64], R5 ;  /* 0x0000000502007986 */ /* 0x000fe2000c101904 */
[----:B------:R-:W-:Y:S05]  /*02c0*/  EXIT ;  /* 0x000000000000794d */ /* 0x000fea0003800000 */
.L_x_0:
[----:B------:R-:W-:-:S00]  /*02d0*/  BRA `(.L_x_0) ;  /* 0xfffffffc00fc7947 */ /* 0x000fc0000383ffff */
[----:B------:R-:W-:-:S00]  /*02e0*/  NOP ;  /* 0x0000000000007918 */ /* 0x000fc00000000000 */
        /* <DEDUP_REMOVED lines=9> */
.L_x_1:


//--------------------- .nv.global.init           --------------------------
	.section	.nv.global.init,"aw",@progbits
.nv.global.init:
	.type		_$_str,@object
	.size		_$_str,(_$_str_$_2 - _$_str)
_$_str:
        /*0000*/ 	.byte	0x5f, 0x5f, 0x43, 0x55, 0x44, 0x41, 0x5f, 0x46, 0x54, 0x5a, 0x00
	.type		_$_str_$_2,@object
	.size		_$_str_$_2,(.L_1 - _$_str_$_2)
_$_str_$_2:
        /*000b*/ 	.byte	0x5f, 0x5f, 0x43, 0x55, 0x44, 0x41, 0x5f, 0x50, 0x52, 0x45, 0x43, 0x5f, 0x53, 0x51, 0x52, 0x54
        /*001b*/ 	.byte	0x00
.L_1:


//--------------------- .nv.constant0.triton_poi_fused__native_batch_norm_legit_no_training_relu_16 --------------------------
	.section	.nv.constant0.triton_poi_fused__native_batch_norm_legit_no_training_relu_16,"a",@progbits
	.sectionflags	@""
	.align	4
.nv.constant0.triton_poi_fused__native_batch_norm_legit_no_training_relu_16:
	.zero		580
